	.headerflags	@"EF_CUDA_TEXMODE_UNIFIED EF_CUDA_64BIT_ADDRESS EF_CUDA_ACCELERATORS EF_CUDA_SM90 EF_CUDA_VIRTUAL_SM(EF_CUDA_SM90)"
	.elftype	@"ET_EXEC"


//--------------------- .nv.info                  --------------------------
	.section	.nv.info,"",@"SHT_CUDA_INFO"
	.align	4


	//----- nvinfo : EIATTR_REGCOUNT
	.align		4
        /*0000*/ 	.byte	0x04, 0x2f
        /*0002*/ 	.short	(.L_3 - .L_2)
	.align		4
.L_2:
        /*0004*/ 	.word	index@(triton_poi_fused__native_batch_norm_legit_no_training_constant_pad_nd_relu_10)
        /*0008*/ 	.word	0x00000016


	//----- nvinfo : EIATTR_MIN_STACK_SIZE
	.align		4
.L_3:
        /*000c*/ 	.byte	0x04, 0x12
        /*000e*/ 	.short	(.L_5 - .L_4)
	.align		4
.L_4:
        /*0010*/ 	.word	index@(triton_poi_fused__native_batch_norm_legit_no_training_constant_pad_nd_relu_10)
        /*0014*/ 	.word	0x00000000


	//----- nvinfo : EIATTR_FRAME_SIZE
	.align		4
.L_5:
        /*0018*/ 	.byte	0x04, 0x11
        /*001a*/ 	.short	(.L_7 - .L_6)
	.align		4
.L_6:
        /*001c*/ 	.word	index@(triton_poi_fused__native_batch_norm_legit_no_training_constant_pad_nd_relu_10)
        /*0020*/ 	.word	0x00000000


	//----- nvinfo : EIATTR_MIN_STACK_SIZE
	.align		4
.L_7:
        /*0024*/ 	.byte	0x04, 0x12
        /*0026*/ 	.short	(.L_9 - .L_8)
	.align		4
.L_8:
        /*0028*/ 	.word	index@(triton_poi_fused__native_batch_norm_legit_no_training_constant_pad_nd_relu_10)
        /*002c*/ 	.word	0x00000000
.L_9:


//--------------------- .nv.info.triton_poi_fused__native_batch_norm_legit_no_training_constant_pad_nd_relu_10 --------------------------
	.section	.nv.info.triton_poi_fused__native_batch_norm_legit_no_training_constant_pad_nd_relu_10,"",@"SHT_CUDA_INFO"
	.sectionflags	@""
	.align	4


	//----- nvinfo : EIATTR_CUDA_API_VERSION
	.align		4
        /*0000*/ 	.byte	0x04, 0x37
        /*0002*/ 	.short	(.L_11 - .L_10)
.L_10:
        /*0004*/ 	.word	0x0000007c


	//----- nvinfo : EIATTR_KPARAM_INFO
	.align		4
.L_11:
        /*0008*/ 	.byte	0x04, 0x17
        /*000a*/ 	.short	(.L_13 - .L_12)
.L_12:
        /*000c*/ 	.word	0x00000000
        /*0010*/ 	.short	0x0006
        /*0012*/ 	.short	0x0030
        /*0014*/ 	.byte	0x00, 0xf0, 0x11, 0x00


	//----- nvinfo : EIATTR_KPARAM_INFO
	.align		4
.L_13:
        /*0018*/ 	.byte	0x04, 0x17
        /*001a*/ 	.short	(.L_15 - .L_14)
.L_14:
        /*001c*/ 	.word	0x00000000
        /*0020*/ 	.short	0x0005
        /*0022*/ 	.short	0x0028
        /*0024*/ 	.byte	0x00, 0xf4, 0x21, 0x00


	//----- nvinfo : EIATTR_KPARAM_INFO
	.align		4
.L_15:
        /*0028*/ 	.byte	0x04, 0x17
        /*002a*/ 	.short	(.L_17 - .L_16)
.L_16:
        /*002c*/ 	.word	0x00000000
        /*0030*/ 	.short	0x0004
        /*0032*/ 	.short	0x0020
        /*0034*/ 	.byte	0x00, 0xf4, 0x21, 0x00


	//----- nvinfo : EIATTR_KPARAM_INFO
	.align		4
.L_17:
        /*0038*/ 	.byte	0x04, 0x17
        /*003a*/ 	.short	(.L_19 - .L_18)
.L_18:
        /*003c*/ 	.word	0x00000000
        /*0040*/ 	.short	0x0003
        /*0042*/ 	.short	0x0018
        /*0044*/ 	.byte	0x00, 0xf4, 0x21, 0x00


	//----- nvinfo : EIATTR_KPARAM_INFO
	.align		4
.L_19:
        /*0048*/ 	.byte	0x04, 0x17
        /*004a*/ 	.short	(.L_21 - .L_20)
.L_20:
        /*004c*/ 	.word	0x00000000
        /*0050*/ 	.short	0x0002
        /*0052*/ 	.short	0x0010
        /*0054*/ 	.byte	0x00, 0xf4, 0x21, 0x00


	//----- nvinfo : EIATTR_KPARAM_INFO
	.align		4
.L_21:
        /*0058*/ 	.byte	0x04, 0x17
        /*005a*/ 	.short	(.L_23 - .L_22)
.L_22:
        /*005c*/ 	.word	0x00000000
        /*0060*/ 	.short	0x0001
        /*0062*/ 	.short	0x0008
        /*0064*/ 	.byte	0x00, 0xf4, 0x21, 0x00


	//----- nvinfo : EIATTR_KPARAM_INFO
	.align		4
.L_23:
        /*0068*/ 	.byte	0x04, 0x17
        /*006a*/ 	.short	(.L_25 - .L_24)
.L_24:
        /*006c*/ 	.word	0x00000000
        /*0070*/ 	.short	0x0000
        /*0072*/ 	.short	0x0000
        /*0074*/ 	.byte	0x00, 0xf4, 0x21, 0x00


	//----- nvinfo : EIATTR_SPARSE_MMA_MASK
	.align		4
.L_25:
        /*0078*/ 	.byte	0x03, 0x50
        /*007a*/ 	.short	0x0000


	//----- nvinfo : EIATTR_MAXREG_COUNT
	.align		4
        /*007c*/ 	.byte	0x03, 0x1b
        /*007e*/ 	.short	0x00ff


	//----- nvinfo : EIATTR_EXIT_INSTR_OFFSETS
	.align		4
        /*0080*/ 	.byte	0x04, 0x1c
        /*0082*/ 	.short	(.L_27 - .L_26)


	//   ....[0]....
.L_26:
        /*0084*/ 	.word	0x00000680


	//----- nvinfo : EIATTR_REQNTID
	.align		4
.L_27:
        /*0088*/ 	.byte	0x04, 0x10
        /*008a*/ 	.short	(.L_29 - .L_28)
.L_28:
        /*008c*/ 	.word	0x00000080
        /*0090*/ 	.word	0x00000001
        /*0094*/ 	.word	0x00000001


	//----- nvinfo : EIATTR_CBANK_PARAM_SIZE
	.align		4
.L_29:
        /*0098*/ 	.byte	0x03, 0x19
        /*009a*/ 	.short	0x0034


	//----- nvinfo : EIATTR_PARAM_CBANK
	.align		4
        /*009c*/ 	.byte	0x04, 0x0a
        /*009e*/ 	.short	(.L_31 - .L_30)
	.align		4
.L_30:
        /*00a0*/ 	.word	index@(.nv.constant0.triton_poi_fused__native_batch_norm_legit_no_training_constant_pad_nd_relu_10)
        /*00a4*/ 	.short	0x0210
        /*00a6*/ 	.short	0x0034


	//----- nvinfo : EIATTR_SW_WAR
	.align		4
.L_31:
        /*00a8*/ 	.byte	0x04, 0x36
        /*00aa*/ 	.short	(.L_33 - .L_32)
.L_32:
        /*00ac*/ 	.word	0x00000008
.L_33:


//--------------------- .nv.callgraph             --------------------------
	.section	.nv.callgraph,"",@"SHT_CUDA_CALLGRAPH"
	.align	4
	.sectionentsize	8
	.align		4
        /*0000*/ 	.word	0x00000000
	.align		4
        /*0004*/ 	.word	0xffffffff
	.align		4
        /*0008*/ 	.word	0x00000000
	.align		4
        /*000c*/ 	.word	0xfffffffe
	.align		4
        /*0010*/ 	.word	0x00000000
	.align		4
        /*0014*/ 	.word	0xfffffffd
	.align		4
        /*0018*/ 	.word	0x00000000
	.align		4
        /*001c*/ 	.word	0xfffffffc


//--------------------- .nv.constant4             --------------------------
	.section	.nv.constant4,"a",@progbits
	.align	8
	.align		8
.nv.constant4:
        /*0000*/ 	.dword	_$_str
	.align		8
        /*0008*/ 	.dword	_$_str_$_2


//--------------------- .text.triton_poi_fused__native_batch_norm_legit_no_training_constant_pad_nd_relu_10 --------------------------
	.section	.text.triton_poi_fused__native_batch_norm_legit_no_training_constant_pad_nd_relu_10,"ax",@progbits
	.align	128
        .global         triton_poi_fused__native_batch_norm_legit_no_training_constant_pad_nd_relu_10
        .type           triton_poi_fused__native_batch_norm_legit_no_training_constant_pad_nd_relu_10,@function
        .size           triton_poi_fused__native_batch_norm_legit_no_training_constant_pad_nd_relu_10,(.L_x_1 - triton_poi_fused__native_batch_norm_legit_no_training_constant_pad_nd_relu_10)
        .other          triton_poi_fused__native_batch_norm_legit_no_training_constant_pad_nd_relu_10,@"STO_CUDA_ENTRY STV_DEFAULT"
triton_poi_fused__native_batch_norm_legit_no_training_constant_pad_nd_relu_10:
.text.triton_poi_fused__native_batch_norm_legit_no_training_constant_pad_nd_relu_10:
[----:B------:R-:W-:Y:S01]  /*0000*/  LDC R1, c[0x0][0x28] ;  /* 0x00000a00ff017b82 */ /* 0x000fe20000000800 */
[----:B------:R-:W1:Y:S01]  /*0010*/  S2R R0, SR_TID.X ;  /* 0x0000000000007919 */ /* 0x000e620000002100 */
[----:B------:R-:W-:-:S06]  /*0020*/  ULDC.64 UR4, c[0x0][0x208] ;  /* 0x0000820000047ab9 */ /* 0x000fcc0000000a00 */
[----:B------:R-:W2:Y:S01]  /*0030*/  LDC.64 R14, c[0x0][0x228] ;  /* 0x00008a00ff0e7b82 */ /* 0x000ea20000000a00 */
[----:B------:R-:W-:Y:S01]  /*0040*/  ULDC.64 UR6, c[0x0][0x210] ;  /* 0x0000840000067ab9 */ /* 0x000fe20000000a00 */
[----:B------:R-:W3:Y:S01]  /*0050*/  S2R R3, SR_CTAID.X ;  /* 0x0000000000037919 */ /* 0x000ee20000002500 */
[----:B-1----:R-:W-:-:S05]  /*0060*/  IMAD.SHL.U32 R0, R0, 0x2, RZ ;  /* 0x0000000200007824 */ /* 0x002fca00078e00ff */
[----:B------:R-:W-:-:S05]  /*0070*/  LOP3.LUT R0, R0, 0xfe, RZ, 0xc0, !PT ;  /* 0x000000fe00007812 */ /* 0x000fca00078ec0ff */
[----:B---3--:R-:W-:-:S04]  /*0080*/  IMAD R0, R3, 0x100, R0 ;  /* 0x0000010003007824 */ /* 0x008fc800078e0200 */
[----:B------:R-:W-:-:S04]  /*0090*/  IMAD.HI R2, R0, 0x2aaaaaab, RZ ;  /* 0x2aaaaaab00027827 */ /* 0x000fc800078e02ff */
[----:B------:R-:W-:Y:S01]  /*00a0*/  IMAD.HI R6, R0, 0x38e38e39, RZ ;  /* 0x38e38e3900067827 */ /* 0x000fe200078e02ff */
[----:B------:R-:W-:-:S04]  /*00b0*/  SHF.R.S32.HI R3, RZ, 0x1, R2 ;  /* 0x00000001ff037819 */ /* 0x000fc80000011402 */
[----:B------:R-:W-:Y:S02]  /*00c0*/  LEA.HI R5, R2, R3, RZ, 0x1 ;  /* 0x0000000302057211 */ /* 0x000fe400078f08ff */
[----:B------:R-:W-:-:S03]  /*00d0*/  SHF.R.U32.HI R7, RZ, 0x1f, R6 ;  /* 0x0000001fff077819 */ /* 0x000fc60000011606 */
[----:B------:R-:W-:Y:S01]  /*00e0*/  IMAD.HI R2, R5, 0x2aaaaaab, RZ ;  /* 0x2aaaaaab05027827 */ /* 0x000fe200078e02ff */
[----:B------:R-:W-:-:S03]  /*00f0*/  LEA.HI.SX32 R11, R6, R7, 0x1b ;  /* 0x00000007060b7211 */ /* 0x000fc600078fdaff */
[----:B------:R-:W-:Y:S01]  /*0100*/  IMAD R10, R5, -0xc, R0 ;  /* 0xfffffff4050a7824 */ /* 0x000fe200078e0200 */
[----:B------:R-:W-:-:S04]  /*0110*/  SHF.R.U32.HI R3, RZ, 0x1, R2 ;  /* 0x00000001ff037819 */ /* 0x000fc80000011602 */
[----:B------:R-:W-:Y:S02]  /*0120*/  LEA.HI R4, R2, R3, RZ, 0x1 ;  /* 0x0000000302047211 */ /* 0x000fe400078f08ff */
[----:B------:R-:W1:Y:S03]  /*0130*/  LDC.64 R2, c[0x0][0x220] ;  /* 0x00008800ff027b82 */ /* 0x000e660000000a00 */
[----:B------:R-:W-:Y:S01]  /*0140*/  IMAD R8, R4, -0xc, R5 ;  /* 0xfffffff404087824 */ /* 0x000fe200078e0205 */
[----:B------:R-:W-:-:S04]  /*0150*/  SHF.R.S32.HI R4, RZ, 0x1f, R11 ;  /* 0x0000001fff047819 */ /* 0x000fc8000001140b */
[----:B------:R-:W-:Y:S02]  /*0160*/  LOP3.LUT R5, R8, 0xfffffffc, RZ, 0xc0, !PT ;  /* 0xfffffffc08057812 */ /* 0x000fe400078ec0ff */
[----:B------:R-:W-:Y:S02]  /*0170*/  LEA.HI R4, R4, R11, RZ, 0x6 ;  /* 0x0000000b04047211 */ /* 0x000fe400078f30ff */
[----:B------:R-:W-:Y:S02]  /*0180*/  ISETP.NE.AND P0, PT, R5, 0x4, PT ;  /* 0x000000040500780c */ /* 0x000fe40003f05270 */
[----:B------:R-:W-:Y:S02]  /*0190*/  LOP3.LUT R5, R10, 0xfffffffc, RZ, 0xc0, !PT ;  /* 0xfffffffc0a057812 */ /* 0x000fe400078ec0ff */
[----:B------:R-:W-:Y:S02]  /*01a0*/  LOP3.LUT R4, R4, 0xffffffc0, RZ, 0xc0, !PT ;  /* 0xffffffc004047812 */ /* 0x000fe400078ec0ff */
[----:B------:R-:W-:-:S03]  /*01b0*/  ISETP.EQ.AND P0, PT, R5, 0x4, !P0 ;  /* 0x000000040500780c */ /* 0x000fc60004702270 */
[----:B------:R-:W-:Y:S01]  /*01c0*/  IMAD.IADD R9, R11, 0x1, -R4 ;  /* 0x000000010b097824 */ /* 0x000fe200078e0a04 */
[----:B------:R-:W-:-:S03]  /*01d0*/  CS2R R4, SRZ ;  /* 0x0000000000047805 */ /* 0x000fc6000001ff00 */
[----:B-1----:R-:W-:Y:S02]  /*01e0*/  IMAD.WIDE R6, R9, 0x4, R2 ;  /* 0x0000000409067825 */ /* 0x002fe400078e0202 */
[----:B------:R-:W1:Y:S04]  /*01f0*/  LDC.64 R2, c[0x0][0x218] ;  /* 0x00008600ff027b82 */ /* 0x000e680000000a00 */
[----:B------:R-:W3:Y:S04]  /*0200*/  @P0 LDG.E.EL R4, desc[UR4][R6.64] ;  /* 0x0000000406040981 */ /* 0x000ee8000c2e1900 */
[----:B------:R4:W5:Y:S01]  /*0210*/  @P0 LDG.E.EL R5, desc[UR4][R6.64] ;  /* 0x0000000406050981 */ /* 0x000962000c2e1900 */
[----:B------:R-:W-:-:S02]  /*0220*/  IMAD.SHL.U32 R12, R11, 0x10, RZ ;  /* 0x000000100b0c7824 */ /* 0x000fc400078e00ff */
[----:B------:R-:W-:-:S03]  /*0230*/  IMAD.SHL.U32 R11, R8, 0x4, RZ ;  /* 0x00000004080b7824 */ /* 0x000fc600078e00ff */
[--C-:B------:R-:W-:Y:S02]  /*0240*/  SHF.R.S32.HI R8, RZ, 0x1f, R12.reuse ;  /* 0x0000001fff087819 */ /* 0x100fe4000001140c */
[----:B------:R-:W-:Y:S02]  /*0250*/  IADD3 R12, P1, P2, R11, R10, R12 ;  /* 0x0000000a0b0c7210 */ /* 0x000fe40007a3e00c */
[----:B------:R-:W-:Y:S02]  /*0260*/  SHF.R.S32.HI R10, RZ, 0x1f, R10 ;  /* 0x0000001fff0a7819 */ /* 0x000fe4000001140a */
[----:B----4-:R-:W-:Y:S02]  /*0270*/  CS2R R6, SRZ ;  /* 0x0000000000067805 */ /* 0x010fe4000001ff00 */
[----:B------:R-:W-:-:S04]  /*0280*/  SHF.R.S32.HI R11, RZ, 0x1f, R11 ;  /* 0x0000001fff0b7819 */ /* 0x000fc8000001140b */
[----:B------:R-:W-:Y:S02]  /*0290*/  IADD3.X R13, R11, R10, R8, P1, P2 ;  /* 0x0000000a0b0d7210 */ /* 0x000fe40000fe4408 */
[----:B------:R-:W4:Y:S01]  /*02a0*/  LDC.64 R10, c[0x0][0x230] ;  /* 0x00008c00ff0a7b82 */ /* 0x000f220000000a00 */
[----:B------:R-:W-:-:S04]  /*02b0*/  LEA R18, P1, R12, UR6, 0x2 ;  /* 0x000000060c127c11 */ /* 0x000fc8000f8210ff */
[----:B------:R-:W-:Y:S01]  /*02c0*/  LEA.HI.X R19, R12, UR7, R13, 0x2, P1 ;  /* 0x000000070c137c11 */ /* 0x000fe200088f140d */
[----:B-1----:R-:W-:Y:S01]  /*02d0*/  IMAD.WIDE R12, R9, 0x4, R2 ;  /* 0x00000004090c7825 */ /* 0x002fe200078e0202 */
[----:B------:R-:W-:-:S04]  /*02e0*/  CS2R R2, SRZ ;  /* 0x0000000000027805 */ /* 0x000fc8000001ff00 */
[----:B------:R-:W5:Y:S04]  /*02f0*/  @P0 LDG.E.EL R6, desc[UR4][R12.64] ;  /* 0x000000040c060981 */ /* 0x000f68000c2e1900 */
[----:B------:R-:W5:Y:S01]  /*0300*/  @P0 LDG.E.64 R2, desc[UR4][R18.64+-0x50] ;  /* 0xffffb00412020981 */ /* 0x000f62000c1e1b00 */
[----:B--2---:R-:W-:-:S03]  /*0310*/  IMAD.WIDE R14, R9, 0x4, R14 ;  /* 0x00000004090e7825 */ /* 0x004fc600078e020e */
[----:B------:R1:W2:Y:S01]  /*0320*/  @P0 LDG.E.EL R7, desc[UR4][R12.64] ;  /* 0x000000040c070981 */ /* 0x0002a2000c2e1900 */
[----:B----4-:R-:W-:Y:S01]  /*0330*/  IMAD.WIDE R16, R9, 0x4, R10 ;  /* 0x0000000409107825 */ /* 0x010fe200078e020a */
[----:B------:R-:W-:Y:S02]  /*0340*/  CS2R R10, SRZ ;  /* 0x00000000000a7805 */ /* 0x000fe4000001ff00 */
[----:B------:R-:W-:-:S04]  /*0350*/  CS2R R8, SRZ ;  /* 0x0000000000087805 */ /* 0x000fc8000001ff00 */
[----:B------:R-:W4:Y:S04]  /*0360*/  @P0 LDG.E.EL R11, desc[UR4][R14.64] ;  /* 0x000000040e0b0981 */ /* 0x000f28000c2e1900 */
[----:B------:R1:W4:Y:S04]  /*0370*/  @P0 LDG.E.EL R10, desc[UR4][R14.64] ;  /* 0x000000040e0a0981 */ /* 0x000328000c2e1900 */
[----:B------:R-:W4:Y:S04]  /*0380*/  @P0 LDG.E.EL R9, desc[UR4][R16.64] ;  /* 0x0000000410090981 */ /* 0x000f28000c2e1900 */
[----:B------:R-:W4:Y:S01]  /*0390*/  @P0 LDG.E.EL R8, desc[UR4][R16.64] ;  /* 0x0000000410080981 */ /* 0x000f22000c2e1900 */
[----:B---3--:R-:W-:-:S02]  /*03a0*/  SEL R4, R4, RZ, P0 ;  /* 0x000000ff04047207 */ /* 0x008fc40000000000 */
[----:B-----5:R-:W-:-:S03]  /*03b0*/  SEL R5, R5, RZ, P0 ;  /* 0x000000ff05057207 */ /* 0x020fc60000000000 */
[----:B------:R-:W-:Y:S02]  /*03c0*/  FADD R4, R4, 9.9999997473787516356e-06 ;  /* 0x3727c5ac04047421 */ /* 0x000fe40000000000 */
[----:B------:R-:W-:Y:S02]  /*03d0*/  FADD R5, R5, 9.9999997473787516356e-06 ;  /* 0x3727c5ac05057421 */ /* 0x000fe40000000000 */
[----:B-1----:R1:W3:Y:S08]  /*03e0*/  MUFU.SQRT R12, R4 ;  /* 0x00000004000c7308 */ /* 0x0022f00000002000 */
[----:B------:R-:W5:Y:S01]  /*03f0*/  MUFU.SQRT R13, R5 ;  /* 0x00000005000d7308 */ /* 0x000f620000002000 */
[----:B-1----:R-:W-:Y:S01]  /*0400*/  IMAD.MOV.U32 R4, RZ, RZ, 0x3e800000 ;  /* 0x3e800000ff047424 */ /* 0x002fe200078e00ff */
[----:B---3--:R-:W-:-:S02]  /*0410*/  FSETP.GT.AND P1, PT, R12, 8.50705917302346158658e+37, PT ;  /* 0x7e8000000c00780b */ /* 0x008fc40003f24000 */
[----:B------:R-:W-:Y:S02]  /*0420*/  FSETP.GEU.AND P3, PT, R12, 1.175494350822287508e-38, PT ;  /* 0x008000000c00780b */ /* 0x000fe40003f6e000 */
[----:B------:R-:W-:Y:S02]  /*0430*/  FSEL R15, R4, 1, P1 ;  /* 0x3f800000040f7808 */ /* 0x000fe40000800000 */
[C---:B-----5:R-:W-:Y:S02]  /*0440*/  FSETP.GT.AND P2, PT, R13.reuse, 8.50705917302346158658e+37, PT ;  /* 0x7e8000000d00780b */ /* 0x060fe40003f44000 */
[----:B------:R-:W-:Y:S02]  /*0450*/  FSETP.GEU.AND P4, PT, R13, 1.175494350822287508e-38, PT ;  /* 0x008000000d00780b */ /* 0x000fe40003f8e000 */
[----:B------:R-:W-:-:S03]  /*0460*/  SEL R5, R6, RZ, P0 ;  /* 0x000000ff06057207 */ /* 0x000fc60000000000 */
[----:B------:R-:W-:Y:S01]  /*0470*/  @P1 FMUL R12, R12, 0.25 ;  /* 0x3e8000000c0c1820 */ /* 0x000fe20000400000 */
[----:B------:R-:W-:Y:S01]  /*0480*/  SEL R2, R2, RZ, P0 ;  /* 0x000000ff02027207 */ /* 0x000fe20000000000 */
[----:B------:R-:W-:Y:S01]  /*0490*/  @!P3 FMUL R15, R15, 16777216 ;  /* 0x4b8000000f0fb820 */ /* 0x000fe20000400000 */
[----:B------:R-:W-:Y:S01]  /*04a0*/  FSEL R6, R4, 1, P2 ;  /* 0x3f80000004067808 */ /* 0x000fe20001000000 */
[----:B------:R-:W-:Y:S01]  /*04b0*/  @!P3 FMUL R12, R12, 16777216 ;  /* 0x4b8000000c0cb820 */ /* 0x000fe20000400000 */
[----:B------:R-:W-:Y:S01]  /*04c0*/  SEL R4, R3, RZ, P0 ;  /* 0x000000ff03047207 */ /* 0x000fe20000000000 */
[----:B------:R-:W-:Y:S01]  /*04d0*/  FADD R5, R2, -R5 ;  /* 0x8000000502057221 */ /* 0x000fe20000000000 */
[----:B--2---:R-:W-:Y:S01]  /*04e0*/  SEL R7, R7, RZ, P0 ;  /* 0x000000ff07077207 */ /* 0x004fe20000000000 */
[----:B------:R-:W-:Y:S01]  /*04f0*/  @P2 FMUL R13, R13, 0.25 ;  /* 0x3e8000000d0d2820 */ /* 0x000fe20000400000 */
[----:B------:R-:W1:Y:S01]  /*0500*/  LDC.64 R2, c[0x0][0x238] ;  /* 0x00008e00ff027b82 */ /* 0x000e620000000a00 */
[----:B------:R-:W2:Y:S01]  /*0510*/  MUFU.RCP R12, R12 ;  /* 0x0000000c000c7308 */ /* 0x000ea20000001000 */
[----:B------:R-:W-:Y:S01]  /*0520*/  @!P4 FMUL R6, R6, 16777216 ;  /* 0x4b8000000606c820 */ /* 0x000fe20000400000 */
[----:B------:R-:W-:Y:S01]  /*0530*/  @!P4 FMUL R13, R13, 16777216 ;  /* 0x4b8000000d0dc820 */ /* 0x000fe20000400000 */
[----:B------:R-:W-:-:S05]  /*0540*/  FADD R4, R4, -R7 ;  /* 0x8000000704047221 */ /* 0x000fca0000000000 */
[----:B------:R-:W3:Y:S01]  /*0550*/  MUFU.RCP R13, R13 ;  /* 0x0000000d000d7308 */ /* 0x000ee20000001000 */
[----:B----4-:R-:W-:Y:S01]  /*0560*/  SEL R10, R10, RZ, P0 ;  /* 0x000000ff0a0a7207 */ /* 0x010fe20000000000 */
[----:B--2---:R-:W-:Y:S01]  /*0570*/  FMUL R12, R12, R15 ;  /* 0x0000000f0c0c7220 */ /* 0x004fe20000400000 */
[----:B------:R-:W-:-:S03]  /*0580*/  SEL R8, R8, RZ, P0 ;  /* 0x000000ff08087207 */ /* 0x000fc60000000000 */
[----:B------:R-:W-:Y:S01]  /*0590*/  FMUL R5, R5, R12 ;  /* 0x0000000c05057220 */ /* 0x000fe20000400000 */
[----:B------:R-:W-:Y:S01]  /*05a0*/  SEL R12, R9, RZ, P0 ;  /* 0x000000ff090c7207 */ /* 0x000fe20000000000 */
[----:B---3--:R-:W-:Y:S01]  /*05b0*/  FMUL R13, R13, R6 ;  /* 0x000000060d0d7220 */ /* 0x008fe20000400000 */
[----:B------:R-:W-:Y:S01]  /*05c0*/  SEL R6, R11, RZ, P0 ;  /* 0x000000ff0b067207 */ /* 0x000fe20000000000 */
[----:B-1----:R-:W-:-:S04]  /*05d0*/  IMAD.WIDE R2, R0, 0x4, R2 ;  /* 0x0000000400027825 */ /* 0x002fc800078e0202 */
[----:B------:R-:W-:Y:S01]  /*05e0*/  FMUL R13, R4, R13 ;  /* 0x0000000d040d7220 */ /* 0x000fe20000400000 */
[----:B------:R-:W-:-:S03]  /*05f0*/  FFMA R4, R5, R6, R12 ;  /* 0x0000000605047223 */ /* 0x000fc6000000000c */
[----:B------:R-:W-:Y:S02]  /*0600*/  FFMA R8, R13, R10, R8 ;  /* 0x0000000a0d087223 */ /* 0x000fe40000000008 */
[----:B------:R-:W-:-:S03]  /*0610*/  FSETP.GEU.AND P1, PT, R4, RZ, PT ;  /* 0x000000ff0400720b */ /* 0x000fc60003f2e000 */
[----:B------:R-:W-:Y:S02]  /*0620*/  FSETP.GEU.AND P2, PT, R8, RZ, PT ;  /* 0x000000ff0800720b */ /* 0x000fe40003f4e000 */
[----:B------:R-:W-:Y:S02]  /*0630*/  FSEL R4, R4, RZ, P1 ;  /* 0x000000ff04047208 */ /* 0x000fe40000800000 */
[----:B------:R-:W-:Y:S02]  /*0640*/  FSEL R8, R8, RZ, P2 ;  /* 0x000000ff08087208 */ /* 0x000fe40001000000 */
[----:B------:R-:W-:Y:S02]  /*0650*/  SEL R4, R4, RZ, P0 ;  /* 0x000000ff04047207 */ /* 0x000fe40000000000 */
[----:B------:R-:W-:-:S05]  /*0660*/  SEL R5, R8, RZ, P0 ;  /* 0x000000ff08057207 */ /* 0x000fca0000000000 */
[----:B------:R-:W-:Y:S01]  /*0670*/  STG.E.64 desc[UR4][R2.64], R4 ;  /* 0x0000000402007986 */ /* 0x000fe2000c101b04 */
[----:B------:R-:W-:Y:S05]  /*0680*/  EXIT ;  /* 0x000000000000794d */ /* 0x000fea0003800000 */
.L_x_0:
[----:B------:R-:W-:-:S00]  /*0690*/  BRA `(.L_x_0) ;  /* 0xfffffffc00fc7947 */ /* 0x000fc0000383ffff */
[----:B------:R-:W-:-:S00]  /*06a0*/  NOP ;  /* 0x0000000000007918 */ /* 0x000fc00000000000 */
        /* <DEDUP_REMOVED lines=13> */
.L_x_1:


//--------------------- .nv.global.init           --------------------------
	.section	.nv.global.init,"aw",@progbits
.nv.global.init:
	.type		_$_str,@object
	.size		_$_str,(_$_str_$_2 - _$_str)
_$_str:
        /*0000*/ 	.byte	0x5f, 0x5f, 0x43, 0x55, 0x44, 0x41, 0x5f, 0x46, 0x54, 0x5a, 0x00
	.type		_$_str_$_2,@object
	.size		_$_str_$_2,(.L_1 - _$_str_$_2)
_$_str_$_2:
        /*000b*/ 	.byte	0x5f, 0x5f, 0x43, 0x55, 0x44, 0x41, 0x5f, 0x50, 0x52, 0x45, 0x43, 0x5f, 0x53, 0x51, 0x52, 0x54
        /*001b*/ 	.byte	0x00
.L_1:


//--------------------- .nv.constant0.triton_poi_fused__native_batch_norm_legit_no_training_constant_pad_nd_relu_10 --------------------------
	.section	.nv.constant0.triton_poi_fused__native_batch_norm_legit_no_training_constant_pad_nd_relu_10,"a",@progbits
	.sectionflags	@""
	.align	4
.nv.constant0.triton_poi_fused__native_batch_norm_legit_no_training_constant_pad_nd_relu_10:
	.zero		580
